//
// Generated by NVIDIA NVVM Compiler
//
// Compiler Build ID: CL-36424714
// Cuda compilation tools, release 13.0, V13.0.88
// Based on NVVM 20.0.0
//

.version 9.0
.target sm_100
.address_size 64

	// .globl	_Z11memCoalescePKfS0_Pfiii

.visible .entry _Z11memCoalescePKfS0_Pfiii(
	.param .u64 .ptr .align 1 _Z11memCoalescePKfS0_Pfiii_param_0,
	.param .u64 .ptr .align 1 _Z11memCoalescePKfS0_Pfiii_param_1,
	.param .u64 .ptr .align 1 _Z11memCoalescePKfS0_Pfiii_param_2,
	.param .u32 _Z11memCoalescePKfS0_Pfiii_param_3,
	.param .u32 _Z11memCoalescePKfS0_Pfiii_param_4,
	.param .u32 _Z11memCoalescePKfS0_Pfiii_param_5
)
{
	.reg .pred 	%p<13>;
	.reg .b32 	%r<41>;
	.reg .b32 	%f<68>;
	.reg .b64 	%rd<53>;

	ld.param.u64 	%rd7, [_Z11memCoalescePKfS0_Pfiii_param_0];
	ld.param.u64 	%rd8, [_Z11memCoalescePKfS0_Pfiii_param_1];
	ld.param.u64 	%rd6, [_Z11memCoalescePKfS0_Pfiii_param_2];
	ld.param.u32 	%r20, [_Z11memCoalescePKfS0_Pfiii_param_3];
	ld.param.u32 	%r18, [_Z11memCoalescePKfS0_Pfiii_param_4];
	ld.param.u32 	%r19, [_Z11memCoalescePKfS0_Pfiii_param_5];
	cvta.to.global.u64 	%rd1, %rd8;
	cvta.to.global.u64 	%rd2, %rd7;
	mov.u32 	%r21, %ntid.x;
	mov.u32 	%r22, %ctaid.x;
	mov.u32 	%r23, %tid.x;
	mad.lo.s32 	%r1, %r21, %r22, %r23;
	mov.u32 	%r24, %ntid.y;
	mov.u32 	%r25, %ctaid.y;
	mov.u32 	%r26, %tid.y;
	mad.lo.s32 	%r2, %r24, %r25, %r26;
	setp.ge.s32 	%p1, %r2, %r20;
	setp.ge.s32 	%p2, %r1, %r18;
	or.pred  	%p3, %p1, %p2;
	@%p3 bra 	$L__BB0_14;
	setp.lt.s32 	%p4, %r19, 1;
	mov.f32 	%f67, 0f00000000;
	@%p4 bra 	$L__BB0_13;
	mul.lo.s32 	%r3, %r19, %r2;
	and.b32  	%r4, %r19, 7;
	setp.lt.u32 	%p5, %r19, 8;
	mov.f32 	%f67, 0f00000000;
	mov.b32 	%r39, 0;
	@%p5 bra 	$L__BB0_5;
	and.b32  	%r39, %r19, 2147483640;
	neg.s32 	%r37, %r39;
	shl.b32 	%r7, %r18, 3;
	mul.wide.u32 	%rd9, %r3, 4;
	add.s64 	%rd10, %rd9, %rd2;
	add.s64 	%rd52, %rd10, 16;
	mov.f32 	%f67, 0f00000000;
	mul.wide.s32 	%rd13, %r18, 4;
	mov.u32 	%r36, %r1;
$L__BB0_4:
	.pragma "nounroll";
	ld.global.f32 	%f17, [%rd52+-16];
	mul.wide.s32 	%rd11, %r36, 4;
	add.s64 	%rd12, %rd1, %rd11;
	ld.global.f32 	%f18, [%rd12];
	fma.rn.f32 	%f19, %f17, %f18, %f67;
	ld.global.f32 	%f20, [%rd52+-12];
	add.s64 	%rd14, %rd12, %rd13;
	ld.global.f32 	%f21, [%rd14];
	fma.rn.f32 	%f22, %f20, %f21, %f19;
	ld.global.f32 	%f23, [%rd52+-8];
	add.s64 	%rd15, %rd14, %rd13;
	ld.global.f32 	%f24, [%rd15];
	fma.rn.f32 	%f25, %f23, %f24, %f22;
	ld.global.f32 	%f26, [%rd52+-4];
	add.s64 	%rd16, %rd15, %rd13;
	ld.global.f32 	%f27, [%rd16];
	fma.rn.f32 	%f28, %f26, %f27, %f25;
	ld.global.f32 	%f29, [%rd52];
	add.s64 	%rd17, %rd16, %rd13;
	ld.global.f32 	%f30, [%rd17];
	fma.rn.f32 	%f31, %f29, %f30, %f28;
	ld.global.f32 	%f32, [%rd52+4];
	add.s64 	%rd18, %rd17, %rd13;
	ld.global.f32 	%f33, [%rd18];
	fma.rn.f32 	%f34, %f32, %f33, %f31;
	ld.global.f32 	%f35, [%rd52+8];
	add.s64 	%rd19, %rd18, %rd13;
	ld.global.f32 	%f36, [%rd19];
	fma.rn.f32 	%f37, %f35, %f36, %f34;
	ld.global.f32 	%f38, [%rd52+12];
	add.s64 	%rd20, %rd19, %rd13;
	ld.global.f32 	%f39, [%rd20];
	fma.rn.f32 	%f67, %f38, %f39, %f37;
	add.s32 	%r37, %r37, 8;
	add.s32 	%r36, %r36, %r7;
	add.s64 	%rd52, %rd52, 32;
	setp.ne.s32 	%p6, %r37, 0;
	@%p6 bra 	$L__BB0_4;
$L__BB0_5:
	setp.eq.s32 	%p7, %r4, 0;
	@%p7 bra 	$L__BB0_13;
	and.b32  	%r13, %r19, 3;
	setp.lt.u32 	%p8, %r4, 4;
	@%p8 bra 	$L__BB0_8;
	add.s32 	%r28, %r39, %r3;
	mul.wide.u32 	%rd21, %r28, 4;
	add.s64 	%rd22, %rd2, %rd21;
	ld.global.f32 	%f41, [%rd22];
	mad.lo.s32 	%r29, %r39, %r18, %r1;
	mul.wide.s32 	%rd23, %r29, 4;
	add.s64 	%rd24, %rd1, %rd23;
	ld.global.f32 	%f42, [%rd24];
	fma.rn.f32 	%f43, %f41, %f42, %f67;
	cvt.u64.u32 	%rd25, %r3;
	cvt.u64.u32 	%rd26, %r39;
	add.s64 	%rd27, %rd26, %rd25;
	shl.b64 	%rd28, %rd27, 2;
	add.s64 	%rd29, %rd2, %rd28;
	ld.global.f32 	%f44, [%rd29+4];
	mul.wide.s32 	%rd30, %r18, 4;
	add.s64 	%rd31, %rd24, %rd30;
	ld.global.f32 	%f45, [%rd31];
	fma.rn.f32 	%f46, %f44, %f45, %f43;
	ld.global.f32 	%f47, [%rd29+8];
	add.s64 	%rd32, %rd31, %rd30;
	ld.global.f32 	%f48, [%rd32];
	fma.rn.f32 	%f49, %f47, %f48, %f46;
	ld.global.f32 	%f50, [%rd29+12];
	add.s64 	%rd33, %rd32, %rd30;
	ld.global.f32 	%f51, [%rd33];
	fma.rn.f32 	%f67, %f50, %f51, %f49;
	add.s32 	%r39, %r39, 4;
$L__BB0_8:
	setp.eq.s32 	%p9, %r13, 0;
	@%p9 bra 	$L__BB0_13;
	setp.eq.s32 	%p10, %r13, 1;
	@%p10 bra 	$L__BB0_11;
	add.s32 	%r30, %r39, %r3;
	mul.wide.u32 	%rd34, %r30, 4;
	add.s64 	%rd35, %rd2, %rd34;
	ld.global.f32 	%f53, [%rd35];
	mad.lo.s32 	%r31, %r39, %r18, %r1;
	mul.wide.s32 	%rd36, %r31, 4;
	add.s64 	%rd37, %rd1, %rd36;
	ld.global.f32 	%f54, [%rd37];
	fma.rn.f32 	%f55, %f53, %f54, %f67;
	cvt.u64.u32 	%rd38, %r3;
	cvt.u64.u32 	%rd39, %r39;
	add.s64 	%rd40, %rd39, %rd38;
	shl.b64 	%rd41, %rd40, 2;
	add.s64 	%rd42, %rd2, %rd41;
	ld.global.f32 	%f56, [%rd42+4];
	mul.wide.s32 	%rd43, %r18, 4;
	add.s64 	%rd44, %rd37, %rd43;
	ld.global.f32 	%f57, [%rd44];
	fma.rn.f32 	%f67, %f56, %f57, %f55;
	add.s32 	%r39, %r39, 2;
$L__BB0_11:
	and.b32  	%r32, %r19, 1;
	setp.eq.b32 	%p11, %r32, 1;
	not.pred 	%p12, %p11;
	@%p12 bra 	$L__BB0_13;
	add.s32 	%r33, %r39, %r3;
	mul.wide.u32 	%rd45, %r33, 4;
	add.s64 	%rd46, %rd2, %rd45;
	ld.global.f32 	%f58, [%rd46];
	mad.lo.s32 	%r34, %r39, %r18, %r1;
	mul.wide.s32 	%rd47, %r34, 4;
	add.s64 	%rd48, %rd1, %rd47;
	ld.global.f32 	%f59, [%rd48];
	fma.rn.f32 	%f67, %f58, %f59, %f67;
$L__BB0_13:
	mad.lo.s32 	%r35, %r18, %r2, %r1;
	cvta.to.global.u64 	%rd49, %rd6;
	mul.wide.s32 	%rd50, %r35, 4;
	add.s64 	%rd51, %rd49, %rd50;
	st.global.f32 	[%rd51], %f67;
$L__BB0_14:
	ret;

}


// ===== COMPILED SASS (sm_100) =====

	.target	sm_100

	.elftype	@"ET_EXEC"


//--------------------- .note.nv.tkinfo           --------------------------
	.section	.note.nv.tkinfo,"",@"SHT_NOTE"
	.sectionflags	@"SHF_NOTE_NV_TKINFO"
	.tkinfo
        /*0018*/ 	.word	0x00000002
        /*0030*/ 	.string	""
        /*0030*/ 	.string	"ptxas"
        /*0030*/ 	.string	"Cuda compilation tools, release 13.0, V13.0.88"
        /*0030*/ 	.string	"Build cuda_13.0.r13.0/compiler.36424714_0"
        /*0030*/ 	.string	"-arch sm_100 -m 64 "



//--------------------- .note.nv.cuinfo           --------------------------
	.section	.note.nv.cuinfo,"",@"SHT_NOTE"
	.sectionflags	@"SHF_NOTE_NV_CUINFO"
        /*0018*/ 	.short	0x0002
        /*001a*/ 	.short	0x0064
        /*001c*/ 	.short	0x0082
	.zero		2


//--------------------- .nv.info                  --------------------------
	.section	.nv.info,"",@"SHT_CUDA_INFO"
	.align	4


	//----- nvinfo : EIATTR_REGCOUNT
	.align		4
        /*0000*/ 	.byte	0x04, 0x2f
        /*0002*/ 	.short	(.L_1 - .L_0)
	.align		4
.L_0:
        /*0004*/ 	.word	index@(_Z11memCoalescePKfS0_Pfiii)
        /*0008*/ 	.word	0x00000020


	//----- nvinfo : EIATTR_FRAME_SIZE
	.align		4
.L_1:
        /*000c*/ 	.byte	0x04, 0x11
        /*000e*/ 	.short	(.L_3 - .L_2)
	.align		4
.L_2:
        /*0010*/ 	.word	index@(_Z11memCoalescePKfS0_Pfiii)
        /*0014*/ 	.word	0x00000000


	//----- nvinfo : EIATTR_MIN_STACK_SIZE
	.align		4
.L_3:
        /*0018*/ 	.byte	0x04, 0x12
        /*001a*/ 	.short	(.L_5 - .L_4)
	.align		4
.L_4:
        /*001c*/ 	.word	index@(_Z11memCoalescePKfS0_Pfiii)
        /*0020*/ 	.word	0x00000000
.L_5:


//--------------------- .nv.compat                --------------------------
	.section	.nv.compat,"",@"SHT_CUDA_COMPAT_INFO"
	.align	4
        /*0000*/ 	.byte	0x02, 0x09, 0x00, 0x00, 0x02, 0x02, 0x01, 0x00, 0x02, 0x05, 0x05, 0x00, 0x03, 0x07, 0x01, 0x01
        /*0010*/ 	.byte	0x02, 0x03, 0x00, 0x00, 0x02, 0x06, 0x01, 0x00, 0x04, 0x0b, 0x08, 0x00, 0x09, 0x00, 0x00, 0x00
        /*0020*/ 	.byte	0x00, 0x00, 0x00, 0x00


//--------------------- .nv.info._Z11memCoalescePKfS0_Pfiii --------------------------
	.section	.nv.info._Z11memCoalescePKfS0_Pfiii,"",@"SHT_CUDA_INFO"
	.sectionflags	@""
	.align	4


	//----- nvinfo : EIATTR_CUDA_API_VERSION
	.align		4
        /*0000*/ 	.byte	0x04, 0x37
        /*0002*/ 	.short	(.L_7 - .L_6)
.L_6:
        /*0004*/ 	.word	0x00000082


	//----- nvinfo : EIATTR_KPARAM_INFO
	.align		4
.L_7:
        /*0008*/ 	.byte	0x04, 0x17
        /*000a*/ 	.short	(.L_9 - .L_8)
.L_8:
        /*000c*/ 	.word	0x00000000
        /*0010*/ 	.short	0x0005
        /*0012*/ 	.short	0x0020
        /*0014*/ 	.byte	0x00, 0xf0, 0x11, 0x00


	//----- nvinfo : EIATTR_KPARAM_INFO
	.align		4
.L_9:
        /*0018*/ 	.byte	0x04, 0x17
        /*001a*/ 	.short	(.L_11 - .L_10)
.L_10:
        /*001c*/ 	.word	0x00000000
        /*0020*/ 	.short	0x0004
        /*0022*/ 	.short	0x001c
        /*0024*/ 	.byte	0x00, 0xf0, 0x11, 0x00


	//----- nvinfo : EIATTR_KPARAM_INFO
	.align		4
.L_11:
        /*0028*/ 	.byte	0x04, 0x17
        /*002a*/ 	.short	(.L_13 - .L_12)
.L_12:
        /*002c*/ 	.word	0x00000000
        /*0030*/ 	.short	0x0003
        /*0032*/ 	.short	0x0018
        /*0034*/ 	.byte	0x00, 0xf0, 0x11, 0x00


	//----- nvinfo : EIATTR_KPARAM_INFO
	.align		4
.L_13:
        /*0038*/ 	.byte	0x04, 0x17
        /*003a*/ 	.short	(.L_15 - .L_14)
.L_14:
        /*003c*/ 	.word	0x00000000
        /*0040*/ 	.short	0x0002
        /*0042*/ 	.short	0x0010
        /*0044*/ 	.byte	0x00, 0xf5, 0x21, 0x00


	//----- nvinfo : EIATTR_KPARAM_INFO
	.align		4
.L_15:
        /*0048*/ 	.byte	0x04, 0x17
        /*004a*/ 	.short	(.L_17 - .L_16)
.L_16:
        /*004c*/ 	.word	0x00000000
        /*0050*/ 	.short	0x0001
        /*0052*/ 	.short	0x0008
        /*0054*/ 	.byte	0x00, 0xf5, 0x21, 0x00


	//----- nvinfo : EIATTR_KPARAM_INFO
	.align		4
.L_17:
        /*0058*/ 	.byte	0x04, 0x17
        /*005a*/ 	.short	(.L_19 - .L_18)
.L_18:
        /*005c*/ 	.word	0x00000000
        /*0060*/ 	.short	0x0000
        /*0062*/ 	.short	0x0000
        /*0064*/ 	.byte	0x00, 0xf5, 0x21, 0x00


	//----- nvinfo : EIATTR_SPARSE_MMA_MASK
	.align		4
.L_19:
        /*0068*/ 	.byte	0x03, 0x50
        /*006a*/ 	.short	0x0000


	//----- nvinfo : EIATTR_MAXREG_COUNT
	.align		4
        /*006c*/ 	.byte	0x03, 0x1b
        /*006e*/ 	.short	0x00ff


	//----- nvinfo : EIATTR_MERCURY_ISA_VERSION
	.align		4
        /*0070*/ 	.byte	0x03, 0x5f
        /*0072*/ 	.short	0x0101


	//----- nvinfo : EIATTR_VRC_CTA_INIT_COUNT
	.align		4
        /*0074*/ 	.byte	0x02, 0x4a
	.zero		1
	.zero		1


	//----- nvinfo : EIATTR_EXIT_INSTR_OFFSETS
	.align		4
        /*0078*/ 	.byte	0x04, 0x1c
        /*007a*/ 	.short	(.L_21 - .L_20)


	//   ....[0]....
.L_20:
        /*007c*/ 	.word	0x000000c0


	//   ....[1]....
        /*0080*/ 	.word	0x000008e0


	//----- nvinfo : EIATTR_CBANK_PARAM_SIZE
	.align		4
.L_21:
        /*0084*/ 	.byte	0x03, 0x19
        /*0086*/ 	.short	0x0024


	//----- nvinfo : EIATTR_PARAM_CBANK
	.align		4
        /*0088*/ 	.byte	0x04, 0x0a
        /*008a*/ 	.short	(.L_23 - .L_22)
	.align		4
.L_22:
        /*008c*/ 	.word	index@(.nv.constant0._Z11memCoalescePKfS0_Pfiii)
        /*0090*/ 	.short	0x0380
        /*0092*/ 	.short	0x0024


	//----- nvinfo : EIATTR_SW_WAR
	.align		4
.L_23:
        /*0094*/ 	.byte	0x04, 0x36
        /*0096*/ 	.short	(.L_25 - .L_24)
.L_24:
        /*0098*/ 	.word	0x00000008
.L_25:


//--------------------- .nv.callgraph             --------------------------
	.section	.nv.callgraph,"",@"SHT_CUDA_CALLGRAPH"
	.align	4
	.sectionentsize	8
	.align		4
        /*0000*/ 	.word	0x00000000
	.align		4
        /*0004*/ 	.word	0xffffffff
	.align		4
        /*0008*/ 	.word	0x00000000
	.align		4
        /*000c*/ 	.word	0xfffffffe
	.align		4
        /*0010*/ 	.word	0x00000000
	.align		4
        /*0014*/ 	.word	0xfffffffd
	.align		4
        /*0018*/ 	.word	0x00000000
	.align		4
        /*001c*/ 	.word	0xfffffffc


//--------------------- .text._Z11memCoalescePKfS0_Pfiii --------------------------
	.section	.text._Z11memCoalescePKfS0_Pfiii,"ax",@progbits
	.align	128
        .global         _Z11memCoalescePKfS0_Pfiii
        .type           _Z11memCoalescePKfS0_Pfiii,@function
        .size           _Z11memCoalescePKfS0_Pfiii,(.L_x_5 - _Z11memCoalescePKfS0_Pfiii)
        .other          _Z11memCoalescePKfS0_Pfiii,@"STO_CUDA_ENTRY STV_DEFAULT"
_Z11memCoalescePKfS0_Pfiii:
.text._Z11memCoalescePKfS0_Pfiii:
[----:B------:R-:W-:Y:S01]  /*0000*/  LDC R1, c[0x0][0x37c] ;  /* 0x0000df00ff017b82 */ /* 0x000fe20000000800 */
[----:B------:R-:W0:Y:S07]  /*0010*/  S2R R0, SR_CTAID.X ;  /* 0x0000000000007919 */ /* 0x000e2e0000002500 */
[----:B------:R-:W1:Y:S01]  /*0020*/  LDC.64 R2, c[0x0][0x398] ;  /* 0x0000e600ff027b82 */ /* 0x000e620000000a00 */
[----:B------:R-:W0:Y:S01]  /*0030*/  LDCU UR4, c[0x0][0x360] ;  /* 0x00006c00ff0477ac */ /* 0x000e220008000800 */
[----:B------:R-:W0:Y:S01]  /*0040*/  S2R R5, SR_TID.X ;  /* 0x0000000000057919 */ /* 0x000e220000002100 */
[----:B------:R-:W2:Y:S01]  /*0050*/  LDCU UR5, c[0x0][0x364] ;  /* 0x00006c80ff0577ac */ /* 0x000ea20008000800 */
[----:B------:R-:W2:Y:S01]  /*0060*/  S2R R19, SR_CTAID.Y ;  /* 0x0000000000137919 */ /* 0x000ea20000002600 */
[----:B------:R-:W2:Y:S01]  /*0070*/  S2R R4, SR_TID.Y ;  /* 0x0000000000047919 */ /* 0x000ea20000002200 */
[----:B0-----:R-:W-:-:S05]  /*0080*/  IMAD R0, R0, UR4, R5 ;  /* 0x0000000400007c24 */ /* 0x001fca000f8e0205 */
[----:B-1----:R-:W-:Y:S01]  /*0090*/  ISETP.GE.AND P0, PT, R0, R3, PT ;  /* 0x000000030000720c */ /* 0x002fe20003f06270 */
[----:B--2---:R-:W-:-:S05]  /*00a0*/  IMAD R19, R19, UR5, R4 ;  /* 0x0000000513137c24 */ /* 0x004fca000f8e0204 */
[----:B------:R-:W-:-:S13]  /*00b0*/  ISETP.GE.OR P0, PT, R19, R2, P0 ;  /* 0x000000021300720c */ /* 0x000fda0000706670 */
[----:B------:R-:W-:Y:S05]  /*00c0*/  @P0 EXIT ;  /* 0x000000000000094d */ /* 0x000fea0003800000 */
[----:B------:R-:W0:Y:S01]  /*00d0*/  LDC R2, c[0x0][0x3a0] ;  /* 0x0000e800ff027b82 */ /* 0x000e220000000800 */
[----:B------:R-:W1:Y:S01]  /*00e0*/  LDCU.64 UR4, c[0x0][0x358] ;  /* 0x00006b00ff0477ac */ /* 0x000e620008000a00 */
[----:B------:R-:W-:Y:S01]  /*00f0*/  HFMA2 R24, -RZ, RZ, 0, 0 ;  /* 0x00000000ff187431 */ /* 0x000fe200000001ff */
[----:B0-----:R-:W-:-:S13]  /*0100*/  ISETP.GE.AND P0, PT, R2, 0x1, PT ;  /* 0x000000010200780c */ /* 0x001fda0003f06270 */
[----:B-1----:R-:W-:Y:S05]  /*0110*/  @!P0 BRA `(.L_x_0) ;  /* 0x0000000400e08947 */ /* 0x002fea0003800000 */
[C---:B------:R-:W-:Y:S01]  /*0120*/  ISETP.GE.U32.AND P1, PT, R2.reuse, 0x8, PT ;  /* 0x000000080200780c */ /* 0x040fe20003f26070 */
[----:B------:R-:W-:Y:S01]  /*0130*/  IMAD R20, R19, R2, RZ ;  /* 0x0000000213147224 */ /* 0x000fe200078e02ff */
[----:B------:R-:W-:Y:S02]  /*0140*/  LOP3.LUT R27, R2, 0x7, RZ, 0xc0, !PT ;  /* 0x00000007021b7812 */ /* 0x000fe400078ec0ff */
[----:B------:R-:W-:Y:S02]  /*0150*/  MOV R24, RZ ;  /* 0x000000ff00187202 */ /* 0x000fe40000000f00 */
[----:B------:R-:W-:Y:S02]  /*0160*/  ISETP.NE.AND P0, PT, R27, RZ, PT ;  /* 0x000000ff1b00720c */ /* 0x000fe40003f05270 */
[----:B------:R-:W-:-:S05]  /*0170*/  MOV R21, RZ ;  /* 0x000000ff00157202 */ /* 0x000fca0000000f00 */
[----:B------:R-:W-:Y:S06]  /*0180*/  @!P1 BRA `(.L_x_1) ;  /* 0x0000000000c49947 */ /* 0x000fec0003800000 */
[----:B------:R-:W0:Y:S01]  /*0190*/  LDC.64 R4, c[0x0][0x380] ;  /* 0x0000e000ff047b82 */ /* 0x000e220000000a00 */
[----:B------:R-:W-:Y:S02]  /*01a0*/  LOP3.LUT R21, R2, 0x7ffffff8, RZ, 0xc0, !PT ;  /* 0x7ffffff802157812 */ /* 0x000fe400078ec0ff */
[----:B------:R-:W-:Y:S02]  /*01b0*/  MOV R24, RZ ;  /* 0x000000ff00187202 */ /* 0x000fe40000000f00 */
[----:B------:R-:W-:Y:S02]  /*01c0*/  MOV R18, R0 ;  /* 0x0000000000127202 */ /* 0x000fe40000000f00 */
[----:B------:R-:W-:Y:S01]  /*01d0*/  IADD3 R22, PT, PT, -R21, RZ, RZ ;  /* 0x000000ff15167210 */ /* 0x000fe20007ffe1ff */
[----:B0-----:R-:W-:-:S03]  /*01e0*/  IMAD.WIDE.U32 R4, R20, 0x4, R4 ;  /* 0x0000000414047825 */ /* 0x001fc600078e0004 */
[----:B------:R-:W-:-:S04]  /*01f0*/  IADD3 R6, P1, PT, R4, 0x10, RZ ;  /* 0x0000001004067810 */ /* 0x000fc80007f3e0ff */
[----:B------:R-:W-:-:S09]  /*0200*/  IADD3.X R7, PT, PT, RZ, R5, RZ, P1, !PT ;  /* 0x00000005ff077210 */ /* 0x000fd20000ffe4ff */
.L_x_2:
[----:B------:R-:W0:Y:S01]  /*0210*/  LDC.64 R16, c[0x0][0x388] ;  /* 0x0000e200ff107b82 */ /* 0x000e220000000a00 */
[----:B------:R-:W-:Y:S02]  /*0220*/  MOV R4, R6 ;  /* 0x0000000600047202 */ /* 0x000fe40000000f00 */
[----:B------:R-:W-:-:S05]  /*0230*/  MOV R5, R7 ;  /* 0x0000000700057202 */ /* 0x000fca0000000f00 */
[----:B------:R-:W2:Y:S04]  /*0240*/  LDG.E R25, desc[UR4][R4.64+-0x10] ;  /* 0xfffff00404197981 */ /* 0x000ea8000c1e1900 */
[----:B------:R-:W3:Y:S04]  /*0250*/  LDG.E R23, desc[UR4][R4.64+-0xc] ;  /* 0xfffff40404177981 */ /* 0x000ee8000c1e1900 */
[----:B------:R-:W4:Y:S04]  /*0260*/  LDG.E R29, desc[UR4][R4.64+-0x8] ;  /* 0xfffff804041d7981 */ /* 0x000f28000c1e1900 */
[----:B------:R-:W5:Y:S01]  /*0270*/  LDG.E R28, desc[UR4][R4.64+-0x4] ;  /* 0xfffffc04041c7981 */ /* 0x000f62000c1e1900 */
[----:B0-----:R-:W-:-:S05]  /*0280*/  IMAD.WIDE R16, R18, 0x4, R16 ;  /* 0x0000000412107825 */ /* 0x001fca00078e0210 */
[----:B------:R0:W2:Y:S01]  /*0290*/  LDG.E R26, desc[UR4][R16.64] ;  /* 0x00000004101a7981 */ /* 0x0000a2000c1e1900 */
[----:B------:R-:W-:-:S04]  /*02a0*/  IMAD.WIDE R14, R3, 0x4, R16 ;  /* 0x00000004030e7825 */ /* 0x000fc800078e0210 */
[C---:B------:R-:W-:Y:S02]  /*02b0*/  IMAD.WIDE R6, R3.reuse, 0x4, R14 ;  /* 0x0000000403067825 */ /* 0x040fe400078e020e */
[----:B------:R-:W3:Y:S02]  /*02c0*/  LDG.E R14, desc[UR4][R14.64] ;  /* 0x000000040e0e7981 */ /* 0x000ee4000c1e1900 */
[C---:B------:R-:W-:Y:S02]  /*02d0*/  IMAD.WIDE R10, R3.reuse, 0x4, R6 ;  /* 0x00000004030a7825 */ /* 0x040fe400078e0206 */
[----:B------:R-:W4:Y:S02]  /*02e0*/  LDG.E R6, desc[UR4][R6.64] ;  /* 0x0000000406067981 */ /* 0x000f24000c1e1900 */
[C---:B------:R-:W-:Y:S02]  /*02f0*/  IMAD.WIDE R8, R3.reuse, 0x4, R10 ;  /* 0x0000000403087825 */ /* 0x040fe400078e020a */
[----:B------:R-:W5:Y:S02]  /*0300*/  LDG.E R10, desc[UR4][R10.64] ;  /* 0x000000040a0a7981 */ /* 0x000f64000c1e1900 */
[----:B------:R-:W-:-:S02]  /*0310*/  IMAD.WIDE R12, R3, 0x4, R8 ;  /* 0x00000004030c7825 */ /* 0x000fc400078e0208 */
[----:B------:R-:W5:Y:S04]  /*0320*/  LDG.E R7, desc[UR4][R4.64] ;  /* 0x0000000404077981 */ /* 0x000f68000c1e1900 */
[----:B------:R-:W5:Y:S01]  /*0330*/  LDG.E R8, desc[UR4][R8.64] ;  /* 0x0000000408087981 */ /* 0x000f62000c1e1900 */
[----:B0-----:R-:W-:-:S03]  /*0340*/  IMAD.WIDE R16, R3, 0x4, R12 ;  /* 0x0000000403107825 */ /* 0x001fc600078e020c */
[----:B------:R-:W5:Y:S04]  /*0350*/  LDG.E R12, desc[UR4][R12.64] ;  /* 0x000000040c0c7981 */ /* 0x000f68000c1e1900 */
[----:B------:R-:W5:Y:S04]  /*0360*/  LDG.E R15, desc[UR4][R16.64] ;  /* 0x00000004100f7981 */ /* 0x000f68000c1e1900 */
[----:B------:R-:W5:Y:S04]  /*0370*/  LDG.E R9, desc[UR4][R4.64+0x4] ;  /* 0x0000040404097981 */ /* 0x000f68000c1e1900 */
[----:B------:R-:W5:Y:S01]  /*0380*/  LDG.E R11, desc[UR4][R4.64+0xc] ;  /* 0x00000c04040b7981 */ /* 0x000f62000c1e1900 */
[----:B--2---:R-:W-:Y:S01]  /*0390*/  FFMA R26, R25, R26, R24 ;  /* 0x0000001a191a7223 */ /* 0x004fe20000000018 */
[----:B------:R-:W-:-:S02]  /*03a0*/  IMAD.WIDE R24, R3, 0x4, R16 ;  /* 0x0000000403187825 */ /* 0x000fc400078e0210 */
[----:B------:R-:W2:Y:S04]  /*03b0*/  LDG.E R16, desc[UR4][R4.64+0x8] ;  /* 0x0000080404107981 */ /* 0x000ea8000c1e1900 */
[----:B------:R-:W2:Y:S01]  /*03c0*/  LDG.E R24, desc[UR4][R24.64] ;  /* 0x0000000418187981 */ /* 0x000ea2000c1e1900 */
[----:B---3--:R-:W-:Y:S01]  /*03d0*/  FFMA R14, R23, R14, R26 ;  /* 0x0000000e170e7223 */ /* 0x008fe2000000001a */
[----:B------:R-:W-:-:S03]  /*03e0*/  IADD3 R22, PT, PT, R22, 0x8, RZ ;  /* 0x0000000816167810 */ /* 0x000fc60007ffe0ff */
[----:B----4-:R-:W-:Y:S01]  /*03f0*/  FFMA R29, R29, R6, R14 ;  /* 0x000000061d1d7223 */ /* 0x010fe2000000000e */
[----:B------:R-:W-:-:S03]  /*0400*/  ISETP.NE.AND P1, PT, R22, RZ, PT ;  /* 0x000000ff1600720c */ /* 0x000fc60003f25270 */
[----:B-----5:R-:W-:Y:S01]  /*0410*/  FFMA R10, R28, R10, R29 ;  /* 0x0000000a1c0a7223 */ /* 0x020fe2000000001d */
[----:B------:R-:W-:-:S03]  /*0420*/  IADD3 R6, P2, PT, R4, 0x20, RZ ;  /* 0x0000002004067810 */ /* 0x000fc60007f5e0ff */
[----:B------:R-:W-:Y:S01]  /*0430*/  FFMA R8, R7, R8, R10 ;  /* 0x0000000807087223 */ /* 0x000fe2000000000a */
[----:B------:R-:W-:Y:S02]  /*0440*/  IADD3.X R7, PT, PT, RZ, R5, RZ, P2, !PT ;  /* 0x00000005ff077210 */ /* 0x000fe400017fe4ff */
[----:B------:R-:W-:Y:S01]  /*0450*/  LEA R18, R3, R18, 0x3 ;  /* 0x0000001203127211 */ /* 0x000fe200078e18ff */
[----:B------:R-:W-:-:S04]  /*0460*/  FFMA R9, R9, R12, R8 ;  /* 0x0000000c09097223 */ /* 0x000fc80000000008 */
[----:B--2---:R-:W-:-:S04]  /*0470*/  FFMA R16, R16, R15, R9 ;  /* 0x0000000f10107223 */ /* 0x004fc80000000009 */
[----:B------:R-:W-:Y:S01]  /*0480*/  FFMA R24, R11, R24, R16 ;  /* 0x000000180b187223 */ /* 0x000fe20000000010 */
[----:B------:R-:W-:Y:S06]  /*0490*/  @P1 BRA `(.L_x_2) ;  /* 0xfffffffc005c1947 */ /* 0x000fec000383ffff */
.L_x_1:
[----:B------:R-:W-:Y:S05]  /*04a0*/  @!P0 BRA `(.L_x_0) ;  /* 0x0000000000fc8947 */ /* 0x000fea0003800000 */
[----:B------:R-:W-:Y:S02]  /*04b0*/  ISETP.GE.U32.AND P1, PT, R27, 0x4, PT ;  /* 0x000000041b00780c */ /* 0x000fe40003f26070 */
[----:B------:R-:W-:-:S04]  /*04c0*/  LOP3.LUT R16, R2, 0x3, RZ, 0xc0, !PT ;  /* 0x0000000302107812 */ /* 0x000fc800078ec0ff */
[----:B------:R-:W-:-:S07]  /*04d0*/  ISETP.NE.AND P0, PT, R16, RZ, PT ;  /* 0x000000ff1000720c */ /* 0x000fce0003f05270 */
[----:B------:R-:W-:Y:S06]  /*04e0*/  @!P1 BRA `(.L_x_3) ;  /* 0x00000000006c9947 */ /* 0x000fec0003800000 */
[----:B------:R-:W0:Y:S01]  /*04f0*/  LDC.64 R6, c[0x0][0x388] ;  /* 0x0000e200ff067b82 */ /* 0x000e220000000a00 */
[----:B------:R-:W1:Y:S01]  /*0500*/  LDCU.64 UR6, c[0x0][0x380] ;  /* 0x00007000ff0677ac */ /* 0x000e620008000a00 */
[----:B------:R-:W-:Y:S01]  /*0510*/  IMAD R9, R21, R3, R0 ;  /* 0x0000000315097224 */ /* 0x000fe200078e0200 */
[CC--:B------:R-:W-:Y:S02]  /*0520*/  IADD3 R5, PT, PT, R20.reuse, R21.reuse, RZ ;  /* 0x0000001514057210 */ /* 0x0c0fe40007ffe0ff */
[----:B------:R-:W-:-:S03]  /*0530*/  IADD3 R10, P1, PT, R20, R21, RZ ;  /* 0x00000015140a7210 */ /* 0x000fc60007f3e0ff */
[----:B------:R-:W2:Y:S01]  /*0540*/  LDC.64 R14, c[0x0][0x380] ;  /* 0x0000e000ff0e7b82 */ /* 0x000ea20000000a00 */
[----:B0-----:R-:W-:-:S04]  /*0550*/  IMAD.WIDE R6, R9, 0x4, R6 ;  /* 0x0000000409067825 */ /* 0x001fc800078e0206 */
[----:B------:R-:W-:Y:S02]  /*0560*/  IMAD.WIDE R8, R3, 0x4, R6 ;  /* 0x0000000403087825 */ /* 0x000fe400078e0206 */
[----:B------:R-:W3:Y:S02]  /*0570*/  LDG.E R6, desc[UR4][R6.64] ;  /* 0x0000000406067981 */ /* 0x000ee4000c1e1900 */
[----:B--2---:R-:W-:Y:S01]  /*0580*/  IMAD.WIDE.U32 R14, R5, 0x4, R14 ;  /* 0x00000004050e7825 */ /* 0x004fe200078e000e */
[----:B------:R-:W-:Y:S02]  /*0590*/  IADD3.X R5, PT, PT, RZ, RZ, RZ, P1, !PT ;  /* 0x000000ffff057210 */ /* 0x000fe40000ffe4ff */
[----:B-1----:R-:W-:-:S03]  /*05a0*/  LEA R4, P1, R10, UR6, 0x2 ;  /* 0x000000060a047c11 */ /* 0x002fc6000f8210ff */
[----:B------:R-:W3:Y:S01]  /*05b0*/  LDG.E R15, desc[UR4][R14.64] ;  /* 0x000000040e0f7981 */ /* 0x000ee2000c1e1900 */
[----:B------:R-:W-:Y:S01]  /*05c0*/  LEA.HI.X R5, R10, UR7, R5, 0x2, P1 ;  /* 0x000000070a057c11 */ /* 0x000fe200088f1405 */
[C---:B------:R-:W-:Y:S02]  /*05d0*/  IMAD.WIDE R10, R3.reuse, 0x4, R8 ;  /* 0x00000004030a7825 */ /* 0x040fe400078e0208 */
[----:B------:R-:W2:Y:S04]  /*05e0*/  LDG.E R8, desc[UR4][R8.64] ;  /* 0x0000000408087981 */ /* 0x000ea8000c1e1900 */
[----:B------:R-:W2:Y:S01]  /*05f0*/  LDG.E R17, desc[UR4][R4.64+0x4] ;  /* 0x0000040404117981 */ /* 0x000ea2000c1e1900 */
[----:B------:R-:W-:-:S03]  /*0600*/  IMAD.WIDE R12, R3, 0x4, R10 ;  /* 0x00000004030c7825 */ /* 0x000fc600078e020a */
[----:B------:R-:W4:Y:S04]  /*0610*/  LDG.E R22, desc[UR4][R10.64] ;  /* 0x000000040a167981 */ /* 0x000f28000c1e1900 */
[----:B------:R-:W4:Y:S04]  /*0620*/  LDG.E R18, desc[UR4][R4.64+0x8] ;  /* 0x0000080404127981 */ /* 0x000f28000c1e1900 */
[----:B------:R-:W5:Y:S04]  /*0630*/  LDG.E R26, desc[UR4][R4.64+0xc] ;  /* 0x00000c04041a7981 */ /* 0x000f68000c1e1900 */
[----:B------:R-:W5:Y:S01]  /*0640*/  LDG.E R12, desc[UR4][R12.64] ;  /* 0x000000040c0c7981 */ /* 0x000f62000c1e1900 */
[----:B------:R-:W-:Y:S01]  /*0650*/  IADD3 R21, PT, PT, R21, 0x4, RZ ;  /* 0x0000000415157810 */ /* 0x000fe20007ffe0ff */
[----:B---3--:R-:W-:-:S04]  /*0660*/  FFMA R24, R15, R6, R24 ;  /* 0x000000060f187223 */ /* 0x008fc80000000018 */
[----:B--2---:R-:W-:-:S04]  /*0670*/  FFMA R17, R17, R8, R24 ;  /* 0x0000000811117223 */ /* 0x004fc80000000018 */
[----:B----4-:R-:W-:-:S04]  /*0680*/  FFMA R17, R18, R22, R17 ;  /* 0x0000001612117223 */ /* 0x010fc80000000011 */
[----:B-----5:R-:W-:-:S07]  /*0690*/  FFMA R24, R26, R12, R17 ;  /* 0x0000000c1a187223 */ /* 0x020fce0000000011 */
.L_x_3:
[----:B------:R-:W-:Y:S05]  /*06a0*/  @!P0 BRA `(.L_x_0) ;  /* 0x00000000007c8947 */ /* 0x000fea0003800000 */
[----:B------:R-:W-:Y:S01]  /*06b0*/  ISETP.NE.AND P1, PT, R16, 0x1, PT ;  /* 0x000000011000780c */ /* 0x000fe20003f25270 */
[----:B------:R-:W0:Y:S01]  /*06c0*/  LDC.64 R12, c[0x0][0x380] ;  /* 0x0000e000ff0c7b82 */ /* 0x000e220000000a00 */
[----:B------:R-:W-:-:S04]  /*06d0*/  LOP3.LUT R2, R2, 0x1, RZ, 0xc0, !PT ;  /* 0x0000000102027812 */ /* 0x000fc800078ec0ff */
[----:B------:R-:W-:-:S03]  /*06e0*/  ISETP.NE.U32.AND P0, PT, R2, 0x1, PT ;  /* 0x000000010200780c */ /* 0x000fc60003f05070 */
[----:B------:R-:W1:Y:S04]  /*06f0*/  LDC.64 R10, c[0x0][0x388] ;  /* 0x0000e200ff0a7b82 */ /* 0x000e680000000a00 */
[CC--:B------:R-:W-:Y:S02]  /*0700*/  @P1 IADD3 R15, PT, PT, R20.reuse, R21.reuse, RZ ;  /* 0x00000015140f1210 */ /* 0x0c0fe40007ffe0ff */
[----:B------:R-:W-:Y:S02]  /*0710*/  @P1 IADD3 R2, P2, PT, R20, R21, RZ ;  /* 0x0000001514021210 */ /* 0x000fe40007f5e0ff */
[----:B------:R-:W2:Y:S02]  /*0720*/  @P1 LDC.64 R4, c[0x0][0x380] ;  /* 0x0000e000ff041b82 */ /* 0x000ea40000000a00 */
[----:B------:R-:W-:-:S06]  /*0730*/  @P1 IADD3.X R14, PT, PT, RZ, RZ, RZ, P2, !PT ;  /* 0x000000ffff0e1210 */ /* 0x000fcc00017fe4ff */
[----:B------:R-:W3:Y:S01]  /*0740*/  LDC.64 R6, c[0x0][0x380] ;  /* 0x0000e000ff067b82 */ /* 0x000ee20000000a00 */
[----:B0-----:R-:W-:-:S04]  /*0750*/  @P1 IMAD.WIDE.U32 R12, R15, 0x4, R12 ;  /* 0x000000040f0c1825 */ /* 0x001fc800078e000c */
[C---:B------:R-:W-:Y:S01]  /*0760*/  @P1 IMAD R15, R21.reuse, R3, R0 ;  /* 0x00000003150f1224 */ /* 0x040fe200078e0200 */
[----:B------:R-:W-:Y:S01]  /*0770*/  @P1 IADD3 R21, PT, PT, R21, 0x2, RZ ;  /* 0x0000000215151810 */ /* 0x000fe20007ffe0ff */
[----:B------:R-:W4:Y:S01]  /*0780*/  @P1 LDG.E R13, desc[UR4][R12.64] ;  /* 0x000000040c0d1981 */ /* 0x000f22000c1e1900 */
[----:B------:R-:W0:Y:S01]  /*0790*/  LDC.64 R8, c[0x0][0x388] ;  /* 0x0000e200ff087b82 */ /* 0x000e220000000a00 */
[----:B-1----:R-:W-:Y:S01]  /*07a0*/  @P1 IMAD.WIDE R10, R15, 0x4, R10 ;  /* 0x000000040f0a1825 */ /* 0x002fe200078e020a */
[----:B------:R-:W-:Y:S02]  /*07b0*/  @!P0 IADD3 R17, PT, PT, R20, R21, RZ ;  /* 0x0000001514118210 */ /* 0x000fe40007ffe0ff */
[----:B--2---:R-:W-:Y:S01]  /*07c0*/  @P1 LEA R4, P2, R2, R4, 0x2 ;  /* 0x0000000402041211 */ /* 0x004fe200078410ff */
[----:B------:R-:W-:-:S03]  /*07d0*/  @!P0 IMAD R21, R21, R3, R0 ;  /* 0x0000000315158224 */ /* 0x000fc600078e0200 */
[----:B------:R-:W-:Y:S01]  /*07e0*/  @P1 LEA.HI.X R5, R2, R5, R14, 0x2, P2 ;  /* 0x0000000502051211 */ /* 0x000fe200010f140e */
[----:B------:R-:W-:Y:S01]  /*07f0*/  @P1 IMAD.WIDE R14, R3, 0x4, R10 ;  /* 0x00000004030e1825 */ /* 0x000fe200078e020a */
[----:B------:R-:W4:Y:S03]  /*0800*/  @P1 LDG.E R2, desc[UR4][R10.64] ;  /* 0x000000040a021981 */ /* 0x000f26000c1e1900 */
[----:B---3--:R-:W-:Y:S01]  /*0810*/  @!P0 IMAD.WIDE.U32 R6, R17, 0x4, R6 ;  /* 0x0000000411068825 */ /* 0x008fe200078e0006 */
[----:B------:R-:W2:Y:S04]  /*0820*/  @P1 LDG.E R5, desc[UR4][R4.64+0x4] ;  /* 0x0000040404051981 */ /* 0x000ea8000c1e1900 */
[----:B------:R-:W2:Y:S01]  /*0830*/  @P1 LDG.E R14, desc[UR4][R14.64] ;  /* 0x000000040e0e1981 */ /* 0x000ea2000c1e1900 */
[----:B0-----:R-:W-:-:S03]  /*0840*/  @!P0 IMAD.WIDE R8, R21, 0x4, R8 ;  /* 0x0000000415088825 */ /* 0x001fc600078e0208 */
[----:B------:R-:W3:Y:S04]  /*0850*/  @!P0 LDG.E R7, desc[UR4][R6.64] ;  /* 0x0000000406078981 */ /* 0x000ee8000c1e1900 */
[----:B------:R-:W3:Y:S01]  /*0860*/  @!P0 LDG.E R8, desc[UR4][R8.64] ;  /* 0x0000000408088981 */ /* 0x000ee2000c1e1900 */
[----:B----4-:R-:W-:-:S04]  /*0870*/  @P1 FFMA R2, R13, R2, R24 ;  /* 0x000000020d021223 */ /* 0x010fc80000000018 */
[----:B--2---:R-:W-:-:S04]  /*0880*/  @P1 FFMA R24, R5, R14, R2 ;  /* 0x0000000e05181223 */ /* 0x004fc80000000002 */
[----:B---3--:R-:W-:-:S07]  /*0890*/  @!P0 FFMA R24, R7, R8, R24 ;  /* 0x0000000807188223 */ /* 0x008fce0000000018 */
.L_x_0:
[----:B------:R-:W0:Y:S01]  /*08a0*/  LDC.64 R4, c[0x0][0x390] ;  /* 0x0000e400ff047b82 */ /* 0x000e220000000a00 */
[----:B------:R-:W-:-:S04]  /*08b0*/  IMAD R3, R19, R3, R0 ;  /* 0x0000000313037224 */ /* 0x000fc800078e0200 */
[----:B0-----:R-:W-:-:S05]  /*08c0*/  IMAD.WIDE R2, R3, 0x4, R4 ;  /* 0x0000000403027825 */ /* 0x001fca00078e0204 */
[----:B------:R-:W-:Y:S01]  /*08d0*/  STG.E desc[UR4][R2.64], R24 ;  /* 0x0000001802007986 */ /* 0x000fe2000c101904 */
[----:B------:R-:W-:Y:S05]  /*08e0*/  EXIT ;  /* 0x000000000000794d */ /* 0x000fea0003800000 */
.L_x_4:
[----:B------:R-:W-:-:S00]  /*08f0*/  BRA `(.L_x_4) ;  /* 0xfffffffc00fc7947 */ /* 0x000fc0000383ffff */
[----:B------:R-:W-:-:S00]  /*0900*/  NOP ;  /* 0x0000000000007918 */ /* 0x000fc00000000000 */
[----:B------:R-:W-:-:S00]  /*0910*/  NOP ;  /* 0x0000000000007918 */ /* 0x000fc00000000000 */
[----:B------:R-:W-:-:S00]  /*0920*/  NOP ;  /* 0x0000000000007918 */ /* 0x000fc00000000000 */
[----:B------:R-:W-:-:S00]  /*0930*/  NOP ;  /* 0x0000000000007918 */ /* 0x000fc00000000000 */
[----:B------:R-:W-:-:S00]  /*0940*/  NOP ;  /* 0x0000000000007918 */ /* 0x000fc00000000000 */
[----:B------:R-:W-:-:S00]  /*0950*/  NOP ;  /* 0x0000000000007918 */ /* 0x000fc00000000000 */
[----:B------:R-:W-:-:S00]  /*0960*/  NOP ;  /* 0x0000000000007918 */ /* 0x000fc00000000000 */
[----:B------:R-:W-:-:S00]  /*0970*/  NOP ;  /* 0x0000000000007918 */ /* 0x000fc00000000000 */
.L_x_5:


//--------------------- .nv.shared.reserved.0     --------------------------
	.section	.nv.shared.reserved.0,"aw",@nobits
	.weak		__nv_reservedSMEM_offset_0_alias
	.size		__nv_reservedSMEM_offset_0_alias, 0, 64
	.other		__nv_reservedSMEM_offset_0_alias,@"STO_CUDA_RESERVED_SHARED STV_DEFAULT"
__nv_reservedSMEM_offset_0_alias:
	.zero		0
	.zero		64


//--------------------- .nv.constant0._Z11memCoalescePKfS0_Pfiii --------------------------
	.section	.nv.constant0._Z11memCoalescePKfS0_Pfiii,"a",@progbits
	.sectionflags	@""
	.align	4
.nv.constant0._Z11memCoalescePKfS0_Pfiii:
	.zero		932


//--------------------- SYMBOLS --------------------------

	.type		.nv.reservedSmem.offset0,@object
	.size		.nv.reservedSmem.offset0,0x4
